	.headerflags	@"EF_CUDA_TEXMODE_UNIFIED EF_CUDA_64BIT_ADDRESS EF_CUDA_ACCELERATORS EF_CUDA_SM90 EF_CUDA_VIRTUAL_SM(EF_CUDA_SM90)"
	.elftype	@"ET_EXEC"


//--------------------- .nv.info                  --------------------------
	.section	.nv.info,"",@"SHT_CUDA_INFO"
	.align	4


	//----- nvinfo : EIATTR_REGCOUNT
	.align		4
        /*0000*/ 	.byte	0x04, 0x2f
        /*0002*/ 	.short	(.L_3 - .L_2)
	.align		4
.L_2:
        /*0004*/ 	.word	index@(triton_poi_fused__native_batch_norm_legit_no_training_add_15)
        /*0008*/ 	.word	0x0000001e


	//----- nvinfo : EIATTR_MIN_STACK_SIZE
	.align		4
.L_3:
        /*000c*/ 	.byte	0x04, 0x12
        /*000e*/ 	.short	(.L_5 - .L_4)
	.align		4
.L_4:
        /*0010*/ 	.word	index@(triton_poi_fused__native_batch_norm_legit_no_training_add_15)
        /*0014*/ 	.word	0x00000000


	//----- nvinfo : EIATTR_FRAME_SIZE
	.align		4
.L_5:
        /*0018*/ 	.byte	0x04, 0x11
        /*001a*/ 	.short	(.L_7 - .L_6)
	.align		4
.L_6:
        /*001c*/ 	.word	index@(triton_poi_fused__native_batch_norm_legit_no_training_add_15)
        /*0020*/ 	.word	0x00000000


	//----- nvinfo : EIATTR_MIN_STACK_SIZE
	.align		4
.L_7:
        /*0024*/ 	.byte	0x04, 0x12
        /*0026*/ 	.short	(.L_9 - .L_8)
	.align		4
.L_8:
        /*0028*/ 	.word	index@(triton_poi_fused__native_batch_norm_legit_no_training_add_15)
        /*002c*/ 	.word	0x00000000
.L_9:


//--------------------- .nv.info.triton_poi_fused__native_batch_norm_legit_no_training_add_15 --------------------------
	.section	.nv.info.triton_poi_fused__native_batch_norm_legit_no_training_add_15,"",@"SHT_CUDA_INFO"
	.sectionflags	@""
	.align	4


	//----- nvinfo : EIATTR_CUDA_API_VERSION
	.align		4
        /*0000*/ 	.byte	0x04, 0x37
        /*0002*/ 	.short	(.L_11 - .L_10)
.L_10:
        /*0004*/ 	.word	0x0000007c


	//----- nvinfo : EIATTR_KPARAM_INFO
	.align		4
.L_11:
        /*0008*/ 	.byte	0x04, 0x17
        /*000a*/ 	.short	(.L_13 - .L_12)
.L_12:
        /*000c*/ 	.word	0x00000000
        /*0010*/ 	.short	0x0008
        /*0012*/ 	.short	0x003c
        /*0014*/ 	.byte	0x00, 0xf0, 0x11, 0x00


	//----- nvinfo : EIATTR_KPARAM_INFO
	.align		4
.L_13:
        /*0018*/ 	.byte	0x04, 0x17
        /*001a*/ 	.short	(.L_15 - .L_14)
.L_14:
        /*001c*/ 	.word	0x00000000
        /*0020*/ 	.short	0x0007
        /*0022*/ 	.short	0x0038
        /*0024*/ 	.byte	0x00, 0xf0, 0x11, 0x00


	//----- nvinfo : EIATTR_KPARAM_INFO
	.align		4
.L_15:
        /*0028*/ 	.byte	0x04, 0x17
        /*002a*/ 	.short	(.L_17 - .L_16)
.L_16:
        /*002c*/ 	.word	0x00000000
        /*0030*/ 	.short	0x0006
        /*0032*/ 	.short	0x0030
        /*0034*/ 	.byte	0x00, 0xf4, 0x21, 0x00


	//----- nvinfo : EIATTR_KPARAM_INFO
	.align		4
.L_17:
        /*0038*/ 	.byte	0x04, 0x17
        /*003a*/ 	.short	(.L_19 - .L_18)
.L_18:
        /*003c*/ 	.word	0x00000000
        /*0040*/ 	.short	0x0005
        /*0042*/ 	.short	0x0028
        /*0044*/ 	.byte	0x00, 0xf4, 0x21, 0x00


	//----- nvinfo : EIATTR_KPARAM_INFO
	.align		4
.L_19:
        /*0048*/ 	.byte	0x04, 0x17
        /*004a*/ 	.short	(.L_21 - .L_20)
.L_20:
        /*004c*/ 	.word	0x00000000
        /*0050*/ 	.short	0x0004
        /*0052*/ 	.short	0x0020
        /*0054*/ 	.byte	0x00, 0xf4, 0x21, 0x00


	//----- nvinfo : EIATTR_KPARAM_INFO
	.align		4
.L_21:
        /*0058*/ 	.byte	0x04, 0x17
        /*005a*/ 	.short	(.L_23 - .L_22)
.L_22:
        /*005c*/ 	.word	0x00000000
        /*0060*/ 	.short	0x0003
        /*0062*/ 	.short	0x0018
        /*0064*/ 	.byte	0x00, 0xf4, 0x21, 0x00


	//----- nvinfo : EIATTR_KPARAM_INFO
	.align		4
.L_23:
        /*0068*/ 	.byte	0x04, 0x17
        /*006a*/ 	.short	(.L_25 - .L_24)
.L_24:
        /*006c*/ 	.word	0x00000000
        /*0070*/ 	.short	0x0002
        /*0072*/ 	.short	0x0010
        /*0074*/ 	.byte	0x00, 0xf4, 0x21, 0x00


	//----- nvinfo : EIATTR_KPARAM_INFO
	.align		4
.L_25:
        /*0078*/ 	.byte	0x04, 0x17
        /*007a*/ 	.short	(.L_27 - .L_26)
.L_26:
        /*007c*/ 	.word	0x00000000
        /*0080*/ 	.short	0x0001
        /*0082*/ 	.short	0x0008
        /*0084*/ 	.byte	0x00, 0xf4, 0x21, 0x00


	//----- nvinfo : EIATTR_KPARAM_INFO
	.align		4
.L_27:
        /*0088*/ 	.byte	0x04, 0x17
        /*008a*/ 	.short	(.L_29 - .L_28)
.L_28:
        /*008c*/ 	.word	0x00000000
        /*0090*/ 	.short	0x0000
        /*0092*/ 	.short	0x0000
        /*0094*/ 	.byte	0x00, 0xf4, 0x21, 0x00


	//----- nvinfo : EIATTR_SPARSE_MMA_MASK
	.align		4
.L_29:
        /*0098*/ 	.byte	0x03, 0x50
        /*009a*/ 	.short	0x0000


	//----- nvinfo : EIATTR_MAXREG_COUNT
	.align		4
        /*009c*/ 	.byte	0x03, 0x1b
        /*009e*/ 	.short	0x00ff


	//----- nvinfo : EIATTR_EXIT_INSTR_OFFSETS
	.align		4
        /*00a0*/ 	.byte	0x04, 0x1c
        /*00a2*/ 	.short	(.L_31 - .L_30)


	//   ....[0]....
.L_30:
        /*00a4*/ 	.word	0x00000480


	//   ....[1]....
        /*00a8*/ 	.word	0x00000540


	//----- nvinfo : EIATTR_REQNTID
	.align		4
.L_31:
        /*00ac*/ 	.byte	0x04, 0x10
        /*00ae*/ 	.short	(.L_33 - .L_32)
.L_32:
        /*00b0*/ 	.word	0x00000080
        /*00b4*/ 	.word	0x00000001
        /*00b8*/ 	.word	0x00000001


	//----- nvinfo : EIATTR_CBANK_PARAM_SIZE
	.align		4
.L_33:
        /*00bc*/ 	.byte	0x03, 0x19
        /*00be*/ 	.short	0x0040


	//----- nvinfo : EIATTR_PARAM_CBANK
	.align		4
        /*00c0*/ 	.byte	0x04, 0x0a
        /*00c2*/ 	.short	(.L_35 - .L_34)
	.align		4
.L_34:
        /*00c4*/ 	.word	index@(.nv.constant0.triton_poi_fused__native_batch_norm_legit_no_training_add_15)
        /*00c8*/ 	.short	0x0210
        /*00ca*/ 	.short	0x0040


	//----- nvinfo : EIATTR_SW_WAR
	.align		4
.L_35:
        /*00cc*/ 	.byte	0x04, 0x36
        /*00ce*/ 	.short	(.L_37 - .L_36)
.L_36:
        /*00d0*/ 	.word	0x00000008
.L_37:


//--------------------- .nv.callgraph             --------------------------
	.section	.nv.callgraph,"",@"SHT_CUDA_CALLGRAPH"
	.align	4
	.sectionentsize	8
	.align		4
        /*0000*/ 	.word	0x00000000
	.align		4
        /*0004*/ 	.word	0xffffffff
	.align		4
        /*0008*/ 	.word	0x00000000
	.align		4
        /*000c*/ 	.word	0xfffffffe
	.align		4
        /*0010*/ 	.word	0x00000000
	.align		4
        /*0014*/ 	.word	0xfffffffd
	.align		4
        /*0018*/ 	.word	0x00000000
	.align		4
        /*001c*/ 	.word	0xfffffffc


//--------------------- .nv.constant4             --------------------------
	.section	.nv.constant4,"a",@progbits
	.align	8
	.align		8
.nv.constant4:
        /*0000*/ 	.dword	_$_str
	.align		8
        /*0008*/ 	.dword	_$_str_$_2


//--------------------- .text.triton_poi_fused__native_batch_norm_legit_no_training_add_15 --------------------------
	.section	.text.triton_poi_fused__native_batch_norm_legit_no_training_add_15,"ax",@progbits
	.sectionflags	@"SHF_BARRIERS=1"
	.align	128
        .global         triton_poi_fused__native_batch_norm_legit_no_training_add_15
        .type           triton_poi_fused__native_batch_norm_legit_no_training_add_15,@function
        .size           triton_poi_fused__native_batch_norm_legit_no_training_add_15,(.L_x_1 - triton_poi_fused__native_batch_norm_legit_no_training_add_15)
        .other          triton_poi_fused__native_batch_norm_legit_no_training_add_15,@"STO_CUDA_ENTRY STV_DEFAULT"
triton_poi_fused__native_batch_norm_legit_no_training_add_15:
.text.triton_poi_fused__native_batch_norm_legit_no_training_add_15:
[----:B------:R-:W0:Y:S01]  /*0000*/  LDC R1, c[0x0][0x28] ;  /* 0x00000a00ff017b82 */ /* 0x000e220000000800 */
[----:B------:R-:W1:Y:S07]  /*0010*/  S2R R15, SR_CTAID.X ;  /* 0x00000000000f7919 */ /* 0x000e6e0000002500 */
[----:B------:R-:W2:Y:S01]  /*0020*/  LDC.64 R8, c[0x0][0x228] ;  /* 0x00008a00ff087b82 */ /* 0x000ea20000000a00 */
[----:B------:R-:W-:Y:S01]  /*0030*/  CS2R R20, SRZ ;  /* 0x0000000000147805 */ /* 0x000fe2000001ff00 */
[----:B------:R-:W-:Y:S01]  /*0040*/  ULDC.64 UR6, c[0x0][0x208] ;  /* 0x0000820000067ab9 */ /* 0x000fe20000000a00 */
[----:B------:R-:W3:Y:S01]  /*0050*/  S2R R18, SR_TID.X ;  /* 0x0000000000127919 */ /* 0x000ee20000002100 */
[----:B------:R-:W4:Y:S04]  /*0060*/  S2R R19, SR_CTAID.Y ;  /* 0x0000000000137919 */ /* 0x000f280000002600 */
[----:B------:R-:W5:Y:S08]  /*0070*/  LDC.64 R12, c[0x0][0x218] ;  /* 0x00008600ff0c7b82 */ /* 0x000f700000000a00 */
[----:B------:R-:W3:Y:S08]  /*0080*/  LDC.64 R10, c[0x0][0x220] ;  /* 0x00008800ff0a7b82 */ /* 0x000ef00000000a00 */
[----:B------:R-:W5:Y:S01]  /*0090*/  LDC.64 R2, c[0x0][0x230] ;  /* 0x00008c00ff027b82 */ /* 0x000f620000000a00 */
[C---:B-1----:R-:W-:Y:S01]  /*00a0*/  ISETP.GE.AND P0, PT, R15.reuse, 0x28, PT ;  /* 0x000000280f00780c */ /* 0x042fe20003f06270 */
[----:B--2---:R-:W-:-:S06]  /*00b0*/  IMAD.WIDE R8, R15, 0x4, R8 ;  /* 0x000000040f087825 */ /* 0x004fcc00078e0208 */
[----:B------:R-:W1:Y:S08]  /*00c0*/  LDC.64 R4, c[0x0][0x238] ;  /* 0x00008e00ff047b82 */ /* 0x000e700000000a00 */
[----:B------:R-:W2:Y:S01]  /*00d0*/  LDC.64 R6, c[0x0][0x210] ;  /* 0x00008400ff067b82 */ /* 0x000ea20000000a00 */
[----:B------:R5:W2:Y:S01]  /*00e0*/  @!P0 LDG.E.EL R20, desc[UR6][R8.64] ;  /* 0x0000000608148981 */ /* 0x000aa2000c2e1900 */
[----:B---3--:R-:W-:Y:S01]  /*00f0*/  LOP3.LUT R14, R18, 0x7f, RZ, 0xc0, !PT ;  /* 0x0000007f120e7812 */ /* 0x008fe200078ec0ff */
[----:B------:R-:W-:Y:S01]  /*0100*/  HFMA2.MMA R0, -RZ, RZ, 0, 0 ;  /* 0x00000000ff007435 */ /* 0x000fe200000001ff */
[----:B0-----:R-:W-:-:S02]  /*0110*/  IMAD.WIDE R10, R15, 0x4, R10 ;  /* 0x000000040f0a7825 */ /* 0x001fc400078e020a */
[----:B----4-:R-:W-:Y:S02]  /*0120*/  PRMT R16, R14, 0x6540, R19 ;  /* 0x000065400e107816 */ /* 0x010fe40000000013 */
[----:B------:R-:W-:Y:S01]  /*0130*/  CS2R R26, SRZ ;  /* 0x00000000001a7805 */ /* 0x000fe2000001ff00 */
[----:B------:R-:W3:Y:S01]  /*0140*/  @!P0 LDG.E.EL R21, desc[UR6][R10.64] ;  /* 0x000000060a158981 */ /* 0x000ee2000c2e1900 */
[C---:B------:R-:W-:Y:S01]  /*0150*/  LOP3.LUT R22, R16.reuse, 0x80, RZ, 0xfc, !PT ;  /* 0x0000008010167812 */ /* 0x040fe200078efcff */
[C-C-:B------:R-:W-:Y:S01]  /*0160*/  IMAD R17, R16.reuse, 0x28, R15.reuse ;  /* 0x0000002810117824 */ /* 0x140fe200078e020f */
[----:B------:R-:W-:Y:S02]  /*0170*/  ISETP.LT.AND P1, PT, R16, 0x100, !P0 ;  /* 0x000001001000780c */ /* 0x000fe40004721270 */
[C---:B------:R-:W-:Y:S01]  /*0180*/  ISETP.LT.AND P2, PT, R22.reuse, 0x100, !P0 ;  /* 0x000001001600780c */ /* 0x040fe20004741270 */
[----:B------:R-:W-:Y:S01]  /*0190*/  IMAD R23, R22, 0x28, R15 ;  /* 0x0000002816177824 */ /* 0x000fe200078e020f */
[----:B------:R-:W-:Y:S01]  /*01a0*/  MOV R16, RZ ;  /* 0x000000ff00107202 */ /* 0x000fe20000000f00 */
[----:B-----5:R-:W-:Y:S01]  /*01b0*/  IMAD.WIDE R8, R17, 0x4, R12 ;  /* 0x0000000411087825 */ /* 0x020fe200078e020c */
[----:B------:R-:W-:-:S03]  /*01c0*/  HFMA2.MMA R22, -RZ, RZ, 0, 0 ;  /* 0x00000000ff167435 */ /* 0x000fc600000001ff */
[----:B------:R-:W-:-:S04]  /*01d0*/  IMAD.WIDE R12, R23, 0x4, R12 ;  /* 0x00000004170c7825 */ /* 0x000fc800078e020c */
[----:B------:R0:W3:Y:S01]  /*01e0*/  @P1 LDG.E.EL R0, desc[UR6][R8.64] ;  /* 0x0000000608001981 */ /* 0x0000e2000c2e1900 */
[----:B------:R-:W-:-:S03]  /*01f0*/  IMAD.WIDE R2, R15, 0x4, R2 ;  /* 0x000000040f027825 */ /* 0x000fc600078e0202 */
[----:B------:R-:W4:Y:S01]  /*0200*/  @P2 LDG.E.EL R16, desc[UR6][R12.64] ;  /* 0x000000060c102981 */ /* 0x000f22000c2e1900 */
[----:B-1----:R-:W-:-:S03]  /*0210*/  IMAD.WIDE R4, R15, 0x4, R4 ;  /* 0x000000040f047825 */ /* 0x002fc600078e0204 */
[----:B------:R1:W5:Y:S01]  /*0220*/  @!P0 LDG.E.EL R22, desc[UR6][R2.64] ;  /* 0x0000000602168981 */ /* 0x000362000c2e1900 */
[----:B--2---:R-:W-:-:S03]  /*0230*/  IMAD.WIDE R24, R17, 0x4, R6 ;  /* 0x0000000411187825 */ /* 0x004fc600078e0206 */
[----:B------:R-:W5:Y:S01]  /*0240*/  @!P0 LDG.E.EL R27, desc[UR6][R4.64] ;  /* 0x00000006041b8981 */ /* 0x000f62000c2e1900 */
[----:B0-----:R-:W-:Y:S01]  /*0250*/  IMAD.WIDE R8, R23, 0x4, R6 ;  /* 0x0000000417087825 */ /* 0x001fe200078e0206 */
[----:B------:R-:W-:Y:S02]  /*0260*/  MOV R6, RZ ;  /* 0x000000ff00067202 */ /* 0x000fe40000000f00 */
[----:B------:R-:W2:Y:S04]  /*0270*/  @P1 LDG.E.EL R26, desc[UR6][R24.64] ;  /* 0x00000006181a1981 */ /* 0x000ea8000c2e1900 */
[----:B------:R-:W2:Y:S01]  /*0280*/  @P2 LDG.E.EL R6, desc[UR6][R8.64] ;  /* 0x0000000608062981 */ /* 0x000ea2000c2e1900 */
[----:B-1----:R-:W-:Y:S01]  /*0290*/  HFMA2.MMA R2, -RZ, RZ, 1.625, 0 ;  /* 0x3e800000ff027435 */ /* 0x002fe200000001ff */
[----:B------:R-:W0:Y:S01]  /*02a0*/  S2UR UR5, SR_CgaCtaId ;  /* 0x00000000000579c3 */ /* 0x000e220000008800 */
[----:B------:R-:W-:Y:S01]  /*02b0*/  UMOV UR4, 0x400 ;  /* 0x0000040000047882 */ /* 0x000fe20000000000 */
[----:B------:R-:W-:-:S04]  /*02c0*/  SHF.L.U32 R18, R18, 0x1, RZ ;  /* 0x0000000112127819 */ /* 0x000fc800000006ff */
[----:B------:R-:W-:Y:S01]  /*02d0*/  LOP3.LUT R18, R18, 0xfe, RZ, 0xc0, !PT ;  /* 0x000000fe12127812 */ /* 0x000fe200078ec0ff */
[----:B0-----:R-:W-:-:S06]  /*02e0*/  UPRMT UR4, UR5, 0x654, UR4 ;  /* 0x0000065405047896 */ /* 0x001fcc0008000004 */
[----:B------:R-:W-:Y:S02]  /*02f0*/  LEA R14, R14, UR4, 0x2 ;  /* 0x000000040e0e7c11 */ /* 0x000fe4000f8e10ff */
[----:B------:R-:W-:-:S04]  /*0300*/  PRMT R19, R18, 0x6540, R19 ;  /* 0x0000654012137816 */ /* 0x000fc80000000013 */
[----:B------:R-:W-:Y:S02]  /*0310*/  ISETP.LT.AND P0, PT, R19, 0x100, !P0 ;  /* 0x000001001300780c */ /* 0x000fe40004701270 */
[----:B------:R-:W-:Y:S01]  /*0320*/  LEA R18, R18, UR4, 0x2 ;  /* 0x0000000412127c11 */ /* 0x000fe2000f8e10ff */
[----:B------:R-:W-:-:S04]  /*0330*/  FADD R20, R20, 9.9999997473787516356e-06 ;  /* 0x3727c5ac14147421 */ /* 0x000fc80000000000 */
[----:B------:R-:W0:Y:S02]  /*0340*/  MUFU.SQRT R7, R20 ;  /* 0x0000001400077308 */ /* 0x000e240000002000 */
[C---:B0-----:R-:W-:Y:S02]  /*0350*/  FSETP.GT.AND P1, PT, R7.reuse, 8.50705917302346158658e+37, PT ;  /* 0x7e8000000700780b */ /* 0x041fe40003f24000 */
[----:B------:R-:W-:-:S11]  /*0360*/  FSETP.GEU.AND P2, PT, R7, 1.175494350822287508e-38, PT ;  /* 0x008000000700780b */ /* 0x000fd60003f4e000 */
[----:B------:R-:W-:-:S04]  /*0370*/  @P1 FMUL R7, R7, 0.25 ;  /* 0x3e80000007071820 */ /* 0x000fc80000400000 */
[----:B------:R-:W-:-:S06]  /*0380*/  @!P2 FMUL R7, R7, 16777216 ;  /* 0x4b8000000707a820 */ /* 0x000fcc0000400000 */
[----:B------:R-:W0:Y:S01]  /*0390*/  MUFU.RCP R7, R7 ;  /* 0x0000000700077308 */ /* 0x000e220000001000 */
[----:B------:R-:W-:Y:S01]  /*03a0*/  FSEL R2, R2, 1, P1 ;  /* 0x3f80000002027808 */ /* 0x000fe20000800000 */
[----:B---3--:R-:W-:-:S04]  /*03b0*/  FADD R0, -R21, R0 ;  /* 0x0000000015007221 */ /* 0x008fc80000000100 */
[----:B------:R-:W-:Y:S01]  /*03c0*/  @!P2 FMUL R2, R2, 16777216 ;  /* 0x4b8000000202a820 */ /* 0x000fe20000400000 */
[----:B----4-:R-:W-:-:S03]  /*03d0*/  FADD R16, -R21, R16 ;  /* 0x0000001015107221 */ /* 0x010fc60000000100 */
[----:B0-----:R-:W-:-:S04]  /*03e0*/  FMUL R3, R7, R2 ;  /* 0x0000000207037220 */ /* 0x001fc80000400000 */
[-C--:B------:R-:W-:Y:S01]  /*03f0*/  FMUL R0, R0, R3.reuse ;  /* 0x0000000300007220 */ /* 0x080fe20000400000 */
[----:B------:R-:W-:-:S03]  /*0400*/  FMUL R16, R16, R3 ;  /* 0x0000000310107220 */ /* 0x000fc60000400000 */
[-CC-:B-----5:R-:W-:Y:S01]  /*0410*/  FFMA R3, R0, R22.reuse, R27.reuse ;  /* 0x0000001600037223 */ /* 0x1a0fe2000000001b */
[----:B------:R-:W-:-:S03]  /*0420*/  FFMA R27, R16, R22, R27 ;  /* 0x00000016101b7223 */ /* 0x000fc6000000001b */
[----:B--2---:R-:W-:Y:S01]  /*0430*/  FADD R3, R3, R26 ;  /* 0x0000001a03037221 */ /* 0x004fe20000000000 */
[----:B------:R-:W-:-:S04]  /*0440*/  FADD R6, R27, R6 ;  /* 0x000000061b067221 */ /* 0x000fc80000000000 */
[----:B------:R0:W-:Y:S04]  /*0450*/  STS [R14], R3 ;  /* 0x000000030e007388 */ /* 0x0001e80000000800 */
[----:B------:R0:W-:Y:S01]  /*0460*/  STS [R14+0x200], R6 ;  /* 0x000200060e007388 */ /* 0x0001e20000000800 */
[----:B------:R-:W-:Y:S06]  /*0470*/  BAR.SYNC.DEFER_BLOCKING 0x0 ;  /* 0x0000000000007b1d */ /* 0x000fec0000010000 */
[----:B0-----:R-:W-:Y:S05]  /*0480*/  @!P0 EXIT ;  /* 0x000000000000894d */ /* 0x001fea0003800000 */
[----:B------:R-:W0:Y:S01]  /*0490*/  LDS.64 R6, [R18] ;  /* 0x0000000012067984 */ /* 0x000e220000000a00 */
[----:B------:R-:W-:Y:S01]  /*04a0*/  SHF.R.S32.HI R0, RZ, 0x1f, R19 ;  /* 0x0000001fff007819 */ /* 0x000fe20000011413 */
[----:B------:R-:W1:Y:S03]  /*04b0*/  LDC.64 R2, c[0x0][0x240] ;  /* 0x00009000ff027b82 */ /* 0x000e660000000a00 */
[----:B------:R-:W-:-:S04]  /*04c0*/  LEA.HI R0, R0, R19, RZ, 0x6 ;  /* 0x0000001300007211 */ /* 0x000fc800078f30ff */
[----:B------:R-:W-:Y:S02]  /*04d0*/  LOP3.LUT R4, R0, 0xffffffc0, RZ, 0xc0, !PT ;  /* 0xffffffc000047812 */ /* 0x000fe400078ec0ff */
[----:B------:R-:W-:Y:S02]  /*04e0*/  SHF.R.S32.HI R0, RZ, 0x6, R0 ;  /* 0x00000006ff007819 */ /* 0x000fe40000011400 */
[----:B------:R-:W-:-:S04]  /*04f0*/  IADD3 R4, R19, -R4, RZ ;  /* 0x8000000413047210 */ /* 0x000fc80007ffe0ff */
[----:B------:R-:W-:-:S05]  /*0500*/  LEA R15, R15, R4, 0x6 ;  /* 0x000000040f0f7211 */ /* 0x000fca00078e30ff */
[----:B------:R-:W-:-:S04]  /*0510*/  IMAD R15, R0, 0xa00, R15 ;  /* 0x00000a00000f7824 */ /* 0x000fc800078e020f */
[----:B-1----:R-:W-:-:S05]  /*0520*/  IMAD.WIDE R2, R15, 0x4, R2 ;  /* 0x000000040f027825 */ /* 0x002fca00078e0202 */
[----:B0-----:R-:W-:Y:S01]  /*0530*/  STG.E.64 desc[UR6][R2.64], R6 ;  /* 0x0000000602007986 */ /* 0x001fe2000c101b06 */
[----:B------:R-:W-:Y:S05]  /*0540*/  EXIT ;  /* 0x000000000000794d */ /* 0x000fea0003800000 */
.L_x_0:
[----:B------:R-:W-:-:S00]  /*0550*/  BRA `(.L_x_0) ;  /* 0xfffffffc00fc7947 */ /* 0x000fc0000383ffff */
[----:B------:R-:W-:-:S00]  /*0560*/  NOP ;  /* 0x0000000000007918 */ /* 0x000fc00000000000 */
        /* <DEDUP_REMOVED lines=9> */
.L_x_1:


//--------------------- .nv.global.init           --------------------------
	.section	.nv.global.init,"aw",@progbits
.nv.global.init:
	.type		_$_str,@object
	.size		_$_str,(_$_str_$_2 - _$_str)
_$_str:
        /*0000*/ 	.byte	0x5f, 0x5f, 0x43, 0x55, 0x44, 0x41, 0x5f, 0x46, 0x54, 0x5a, 0x00
	.type		_$_str_$_2,@object
	.size		_$_str_$_2,(.L_1 - _$_str_$_2)
_$_str_$_2:
        /*000b*/ 	.byte	0x5f, 0x5f, 0x43, 0x55, 0x44, 0x41, 0x5f, 0x50, 0x52, 0x45, 0x43, 0x5f, 0x53, 0x51, 0x52, 0x54
        /*001b*/ 	.byte	0x00
.L_1:


//--------------------- .nv.shared.triton_poi_fused__native_batch_norm_legit_no_training_add_15 --------------------------
	.section	.nv.shared.triton_poi_fused__native_batch_norm_legit_no_training_add_15,"aw",@nobits
	.sectionflags	@""
	.align	16
	.zero		1024


//--------------------- .nv.constant0.triton_poi_fused__native_batch_norm_legit_no_training_add_15 --------------------------
	.section	.nv.constant0.triton_poi_fused__native_batch_norm_legit_no_training_add_15,"a",@progbits
	.sectionflags	@""
	.align	4
.nv.constant0.triton_poi_fused__native_batch_norm_legit_no_training_add_15:
	.zero		592
